//
// Generated by NVIDIA NVVM Compiler
//
// Compiler Build ID: CL-36424714
// Cuda compilation tools, release 13.0, V13.0.88
// Based on NVVM 20.0.0
//

.version 9.0
.target sm_100
.address_size 64

	// .globl	_Z28convert_half_to_float_kernelPfPK6__halfi

.visible .entry _Z28convert_half_to_float_kernelPfPK6__halfi(
	.param .u64 .ptr .align 1 _Z28convert_half_to_float_kernelPfPK6__halfi_param_0,
	.param .u64 .ptr .align 1 _Z28convert_half_to_float_kernelPfPK6__halfi_param_1,
	.param .u32 _Z28convert_half_to_float_kernelPfPK6__halfi_param_2
)
{
	.reg .pred 	%p<2>;
	.reg .b16 	%rs<2>;
	.reg .b32 	%r<6>;
	.reg .b32 	%f<2>;
	.reg .b64 	%rd<9>;

	ld.param.u64 	%rd1, [_Z28convert_half_to_float_kernelPfPK6__halfi_param_0];
	ld.param.u64 	%rd2, [_Z28convert_half_to_float_kernelPfPK6__halfi_param_1];
	ld.param.u32 	%r2, [_Z28convert_half_to_float_kernelPfPK6__halfi_param_2];
	mov.u32 	%r3, %ctaid.x;
	mov.u32 	%r4, %ntid.x;
	mov.u32 	%r5, %tid.x;
	mad.lo.s32 	%r1, %r3, %r4, %r5;
	setp.ge.s32 	%p1, %r1, %r2;
	@%p1 bra 	$L__BB0_2;
	cvta.to.global.u64 	%rd3, %rd2;
	cvta.to.global.u64 	%rd4, %rd1;
	mul.wide.s32 	%rd5, %r1, 2;
	add.s64 	%rd6, %rd3, %rd5;
	ld.global.u16 	%rs1, [%rd6];
	// begin inline asm
	{  cvt.f32.f16 %f1, %rs1;}

	// end inline asm
	mul.wide.s32 	%rd7, %r1, 4;
	add.s64 	%rd8, %rd4, %rd7;
	st.global.f32 	[%rd8], %f1;
$L__BB0_2:
	ret;

}


// ===== COMPILED SASS (sm_100) =====

	.target	sm_100

	.elftype	@"ET_EXEC"


//--------------------- .note.nv.tkinfo           --------------------------
	.section	.note.nv.tkinfo,"",@"SHT_NOTE"
	.sectionflags	@"SHF_NOTE_NV_TKINFO"
	.tkinfo
        /*0018*/ 	.word	0x00000002
        /*0030*/ 	.string	""
        /*0030*/ 	.string	"ptxas"
        /*0030*/ 	.string	"Cuda compilation tools, release 13.0, V13.0.88"
        /*0030*/ 	.string	"Build cuda_13.0.r13.0/compiler.36424714_0"
        /*0030*/ 	.string	"-arch sm_100 -m 64 "



//--------------------- .note.nv.cuinfo           --------------------------
	.section	.note.nv.cuinfo,"",@"SHT_NOTE"
	.sectionflags	@"SHF_NOTE_NV_CUINFO"
        /*0018*/ 	.short	0x0002
        /*001a*/ 	.short	0x0064
        /*001c*/ 	.short	0x0082
	.zero		2


//--------------------- .nv.info                  --------------------------
	.section	.nv.info,"",@"SHT_CUDA_INFO"
	.align	4


	//----- nvinfo : EIATTR_REGCOUNT
	.align		4
        /*0000*/ 	.byte	0x04, 0x2f
        /*0002*/ 	.short	(.L_1 - .L_0)
	.align		4
.L_0:
        /*0004*/ 	.word	index@(_Z28convert_half_to_float_kernelPfPK6__halfi)
        /*0008*/ 	.word	0x0000000a


	//----- nvinfo : EIATTR_FRAME_SIZE
	.align		4
.L_1:
        /*000c*/ 	.byte	0x04, 0x11
        /*000e*/ 	.short	(.L_3 - .L_2)
	.align		4
.L_2:
        /*0010*/ 	.word	index@(_Z28convert_half_to_float_kernelPfPK6__halfi)
        /*0014*/ 	.word	0x00000000


	//----- nvinfo : EIATTR_MIN_STACK_SIZE
	.align		4
.L_3:
        /*0018*/ 	.byte	0x04, 0x12
        /*001a*/ 	.short	(.L_5 - .L_4)
	.align		4
.L_4:
        /*001c*/ 	.word	index@(_Z28convert_half_to_float_kernelPfPK6__halfi)
        /*0020*/ 	.word	0x00000000
.L_5:


//--------------------- .nv.compat                --------------------------
	.section	.nv.compat,"",@"SHT_CUDA_COMPAT_INFO"
	.align	4
        /*0000*/ 	.byte	0x02, 0x09, 0x00, 0x00, 0x02, 0x02, 0x01, 0x00, 0x02, 0x05, 0x05, 0x00, 0x03, 0x07, 0x01, 0x01
        /*0010*/ 	.byte	0x02, 0x03, 0x00, 0x00, 0x02, 0x06, 0x01, 0x00, 0x04, 0x0b, 0x08, 0x00, 0x09, 0x00, 0x00, 0x00
        /*0020*/ 	.byte	0x00, 0x00, 0x00, 0x00


//--------------------- .nv.info._Z28convert_half_to_float_kernelPfPK6__halfi --------------------------
	.section	.nv.info._Z28convert_half_to_float_kernelPfPK6__halfi,"",@"SHT_CUDA_INFO"
	.sectionflags	@""
	.align	4


	//----- nvinfo : EIATTR_CUDA_API_VERSION
	.align		4
        /*0000*/ 	.byte	0x04, 0x37
        /*0002*/ 	.short	(.L_7 - .L_6)
.L_6:
        /*0004*/ 	.word	0x00000082


	//----- nvinfo : EIATTR_KPARAM_INFO
	.align		4
.L_7:
        /*0008*/ 	.byte	0x04, 0x17
        /*000a*/ 	.short	(.L_9 - .L_8)
.L_8:
        /*000c*/ 	.word	0x00000000
        /*0010*/ 	.short	0x0002
        /*0012*/ 	.short	0x0010
        /*0014*/ 	.byte	0x00, 0xf0, 0x11, 0x00


	//----- nvinfo : EIATTR_KPARAM_INFO
	.align		4
.L_9:
        /*0018*/ 	.byte	0x04, 0x17
        /*001a*/ 	.short	(.L_11 - .L_10)
.L_10:
        /*001c*/ 	.word	0x00000000
        /*0020*/ 	.short	0x0001
        /*0022*/ 	.short	0x0008
        /*0024*/ 	.byte	0x00, 0xf5, 0x21, 0x00


	//----- nvinfo : EIATTR_KPARAM_INFO
	.align		4
.L_11:
        /*0028*/ 	.byte	0x04, 0x17
        /*002a*/ 	.short	(.L_13 - .L_12)
.L_12:
        /*002c*/ 	.word	0x00000000
        /*0030*/ 	.short	0x0000
        /*0032*/ 	.short	0x0000
        /*0034*/ 	.byte	0x00, 0xf5, 0x21, 0x00


	//----- nvinfo : EIATTR_SPARSE_MMA_MASK
	.align		4
.L_13:
        /*0038*/ 	.byte	0x03, 0x50
        /*003a*/ 	.short	0x0000


	//----- nvinfo : EIATTR_MAXREG_COUNT
	.align		4
        /*003c*/ 	.byte	0x03, 0x1b
        /*003e*/ 	.short	0x00ff


	//----- nvinfo : EIATTR_MERCURY_ISA_VERSION
	.align		4
        /*0040*/ 	.byte	0x03, 0x5f
        /*0042*/ 	.short	0x0101


	//----- nvinfo : EIATTR_VRC_CTA_INIT_COUNT
	.align		4
        /*0044*/ 	.byte	0x02, 0x4a
	.zero		1
	.zero		1


	//----- nvinfo : EIATTR_EXIT_INSTR_OFFSETS
	.align		4
        /*0048*/ 	.byte	0x04, 0x1c
        /*004a*/ 	.short	(.L_15 - .L_14)


	//   ....[0]....
.L_14:
        /*004c*/ 	.word	0x00000070


	//   ....[1]....
        /*0050*/ 	.word	0x00000100


	//----- nvinfo : EIATTR_CBANK_PARAM_SIZE
	.align		4
.L_15:
        /*0054*/ 	.byte	0x03, 0x19
        /*0056*/ 	.short	0x0014


	//----- nvinfo : EIATTR_PARAM_CBANK
	.align		4
        /*0058*/ 	.byte	0x04, 0x0a
        /*005a*/ 	.short	(.L_17 - .L_16)
	.align		4
.L_16:
        /*005c*/ 	.word	index@(.nv.constant0._Z28convert_half_to_float_kernelPfPK6__halfi)
        /*0060*/ 	.short	0x0380
        /*0062*/ 	.short	0x0014


	//----- nvinfo : EIATTR_SW_WAR
	.align		4
.L_17:
        /*0064*/ 	.byte	0x04, 0x36
        /*0066*/ 	.short	(.L_19 - .L_18)
.L_18:
        /*0068*/ 	.word	0x00000008
.L_19:


//--------------------- .nv.callgraph             --------------------------
	.section	.nv.callgraph,"",@"SHT_CUDA_CALLGRAPH"
	.align	4
	.sectionentsize	8
	.align		4
        /*0000*/ 	.word	0x00000000
	.align		4
        /*0004*/ 	.word	0xffffffff
	.align		4
        /*0008*/ 	.word	0x00000000
	.align		4
        /*000c*/ 	.word	0xfffffffe
	.align		4
        /*0010*/ 	.word	0x00000000
	.align		4
        /*0014*/ 	.word	0xfffffffd
	.align		4
        /*0018*/ 	.word	0x00000000
	.align		4
        /*001c*/ 	.word	0xfffffffc


//--------------------- .text._Z28convert_half_to_float_kernelPfPK6__halfi --------------------------
	.section	.text._Z28convert_half_to_float_kernelPfPK6__halfi,"ax",@progbits
	.align	128
        .global         _Z28convert_half_to_float_kernelPfPK6__halfi
        .type           _Z28convert_half_to_float_kernelPfPK6__halfi,@function
        .size           _Z28convert_half_to_float_kernelPfPK6__halfi,(.L_x_1 - _Z28convert_half_to_float_kernelPfPK6__halfi)
        .other          _Z28convert_half_to_float_kernelPfPK6__halfi,@"STO_CUDA_ENTRY STV_DEFAULT"
_Z28convert_half_to_float_kernelPfPK6__halfi:
.text._Z28convert_half_to_float_kernelPfPK6__halfi:
[----:B------:R-:W-:Y:S01]  /*0000*/  LDC R1, c[0x0][0x37c] ;  /* 0x0000df00ff017b82 */ /* 0x000fe20000000800 */
[----:B------:R-:W0:Y:S07]  /*0010*/  S2R R0, SR_TID.X ;  /* 0x0000000000007919 */ /* 0x000e2e0000002100 */
[----:B------:R-:W0:Y:S01]  /*0020*/  S2UR UR4, SR_CTAID.X ;  /* 0x00000000000479c3 */ /* 0x000e220000002500 */
[----:B------:R-:W1:Y:S07]  /*0030*/  LDCU UR5, c[0x0][0x390] ;  /* 0x00007200ff0577ac */ /* 0x000e6e0008000800 */
[----:B------:R-:W0:Y:S02]  /*0040*/  LDC R7, c[0x0][0x360] ;  /* 0x0000d800ff077b82 */ /* 0x000e240000000800 */
[----:B0-----:R-:W-:-:S05]  /*0050*/  IMAD R7, R7, UR4, R0 ;  /* 0x0000000407077c24 */ /* 0x001fca000f8e0200 */
[----:B-1----:R-:W-:-:S13]  /*0060*/  ISETP.GE.AND P0, PT, R7, UR5, PT ;  /* 0x0000000507007c0c */ /* 0x002fda000bf06270 */
[----:B------:R-:W-:Y:S05]  /*0070*/  @P0 EXIT ;  /* 0x000000000000094d */ /* 0x000fea0003800000 */
[----:B------:R-:W0:Y:S01]  /*0080*/  LDC.64 R2, c[0x0][0x388] ;  /* 0x0000e200ff027b82 */ /* 0x000e220000000a00 */
[----:B------:R-:W1:Y:S07]  /*0090*/  LDCU.64 UR4, c[0x0][0x358] ;  /* 0x00006b00ff0477ac */ /* 0x000e6e0008000a00 */
[----:B------:R-:W2:Y:S01]  /*00a0*/  LDC.64 R4, c[0x0][0x380] ;  /* 0x0000e000ff047b82 */ /* 0x000ea20000000a00 */
[----:B0-----:R-:W-:-:S06]  /*00b0*/  IMAD.WIDE R2, R7, 0x2, R2 ;  /* 0x0000000207027825 */ /* 0x001fcc00078e0202 */
[----:B-1----:R-:W3:Y:S01]  /*00c0*/  LDG.E.U16 R2, desc[UR4][R2.64] ;  /* 0x0000000402027981 */ /* 0x002ee2000c1e1500 */
[----:B--2---:R-:W-:-:S04]  /*00d0*/  IMAD.WIDE R4, R7, 0x4, R4 ;  /* 0x0000000407047825 */ /* 0x004fc800078e0204 */
[----:B---3--:R-:W-:-:S05]  /*00e0*/  HADD2.F32 R7, -RZ, R2.H0_H0 ;  /* 0x20000002ff077230 */ /* 0x008fca0000004100 */
[----:B------:R-:W-:Y:S01]  /*00f0*/  STG.E desc[UR4][R4.64], R7 ;  /* 0x0000000704007986 */ /* 0x000fe2000c101904 */
[----:B------:R-:W-:Y:S05]  /*0100*/  EXIT ;  /* 0x000000000000794d */ /* 0x000fea0003800000 */
.L_x_0:
[----:B------:R-:W-:-:S00]  /*0110*/  BRA `(.L_x_0) ;  /* 0xfffffffc00fc7947 */ /* 0x000fc0000383ffff */
[----:B------:R-:W-:-:S00]  /*0120*/  NOP ;  /* 0x0000000000007918 */ /* 0x000fc00000000000 */
        /* <DEDUP_REMOVED lines=13> */
.L_x_1:


//--------------------- .nv.shared.reserved.0     --------------------------
	.section	.nv.shared.reserved.0,"aw",@nobits
	.weak		__nv_reservedSMEM_offset_0_alias
	.size		__nv_reservedSMEM_offset_0_alias, 0, 64
	.other		__nv_reservedSMEM_offset_0_alias,@"STO_CUDA_RESERVED_SHARED STV_DEFAULT"
__nv_reservedSMEM_offset_0_alias:
	.zero		0
	.zero		64


//--------------------- .nv.constant0._Z28convert_half_to_float_kernelPfPK6__halfi --------------------------
	.section	.nv.constant0._Z28convert_half_to_float_kernelPfPK6__halfi,"a",@progbits
	.sectionflags	@""
	.align	4
.nv.constant0._Z28convert_half_to_float_kernelPfPK6__halfi:
	.zero		916


//--------------------- SYMBOLS --------------------------

	.type		.nv.reservedSmem.offset0,@object
	.size		.nv.reservedSmem.offset0,0x4
